//
// Generated by NVIDIA NVVM Compiler
//
// Compiler Build ID: CL-36424714
// Cuda compilation tools, release 13.0, V13.0.88
// Based on NVVM 20.0.0
//

.version 9.0
.target sm_100
.address_size 64

	// .globl	_Z7reduce2PfS_
// _ZZ7reduce2PfS_E11input_begin has been demoted

.visible .entry _Z7reduce2PfS_(
	.param .u64 .ptr .align 1 _Z7reduce2PfS__param_0,
	.param .u64 .ptr .align 1 _Z7reduce2PfS__param_1
)
{
	.reg .pred 	%p<5>;
	.reg .b32 	%r<14>;
	.reg .b32 	%f<8>;
	.reg .b64 	%rd<12>;
	// demoted variable
	.shared .align 4 .b8 _ZZ7reduce2PfS_E11input_begin[1024];
	ld.param.u64 	%rd2, [_Z7reduce2PfS__param_0];
	ld.param.u64 	%rd1, [_Z7reduce2PfS__param_1];
	cvta.to.global.u64 	%rd3, %rd2;
	mov.u32 	%r13, %ntid.x;
	mov.u32 	%r2, %ctaid.x;
	mul.lo.s32 	%r7, %r2, %r13;
	shl.b32 	%r8, %r7, 1;
	cvt.u64.u32 	%rd4, %r8;
	mov.u32 	%r3, %tid.x;
	cvt.u64.u32 	%rd5, %r3;
	add.s64 	%rd6, %rd4, %rd5;
	shl.b64 	%rd7, %rd6, 2;
	add.s64 	%rd8, %rd3, %rd7;
	ld.global.f32 	%f1, [%rd8];
	ld.global.f32 	%f2, [%rd8+1024];
	add.f32 	%f3, %f1, %f2;
	shl.b32 	%r9, %r3, 2;
	mov.u32 	%r10, _ZZ7reduce2PfS_E11input_begin;
	add.s32 	%r4, %r10, %r9;
	st.shared.f32 	[%r4], %f3;
	bar.sync 	0;
	setp.lt.u32 	%p1, %r13, 2;
	@%p1 bra 	$L__BB0_4;
$L__BB0_1:
	shr.u32 	%r6, %r13, 1;
	setp.ge.u32 	%p2, %r3, %r6;
	@%p2 bra 	$L__BB0_3;
	shl.b32 	%r11, %r6, 2;
	add.s32 	%r12, %r4, %r11;
	ld.shared.f32 	%f4, [%r12];
	ld.shared.f32 	%f5, [%r4];
	add.f32 	%f6, %f4, %f5;
	st.shared.f32 	[%r4], %f6;
$L__BB0_3:
	bar.sync 	0;
	setp.gt.u32 	%p3, %r13, 3;
	mov.u32 	%r13, %r6;
	@%p3 bra 	$L__BB0_1;
$L__BB0_4:
	setp.ne.s32 	%p4, %r3, 0;
	@%p4 bra 	$L__BB0_6;
	ld.shared.f32 	%f7, [_ZZ7reduce2PfS_E11input_begin];
	cvta.to.global.u64 	%rd9, %rd1;
	mul.wide.u32 	%rd10, %r2, 4;
	add.s64 	%rd11, %rd9, %rd10;
	st.global.f32 	[%rd11], %f7;
$L__BB0_6:
	ret;

}


// ===== COMPILED SASS (sm_100) =====

	.target	sm_100

	.elftype	@"ET_EXEC"


//--------------------- .note.nv.tkinfo           --------------------------
	.section	.note.nv.tkinfo,"",@"SHT_NOTE"
	.sectionflags	@"SHF_NOTE_NV_TKINFO"
	.tkinfo
        /*0018*/ 	.word	0x00000002
        /*0030*/ 	.string	""
        /*0030*/ 	.string	"ptxas"
        /*0030*/ 	.string	"Cuda compilation tools, release 13.0, V13.0.88"
        /*0030*/ 	.string	"Build cuda_13.0.r13.0/compiler.36424714_0"
        /*0030*/ 	.string	"-arch sm_100 -m 64 "



//--------------------- .note.nv.cuinfo           --------------------------
	.section	.note.nv.cuinfo,"",@"SHT_NOTE"
	.sectionflags	@"SHF_NOTE_NV_CUINFO"
        /*0018*/ 	.short	0x0002
        /*001a*/ 	.short	0x0064
        /*001c*/ 	.short	0x0082
	.zero		2


//--------------------- .nv.info                  --------------------------
	.section	.nv.info,"",@"SHT_CUDA_INFO"
	.align	4


	//----- nvinfo : EIATTR_REGCOUNT
	.align		4
        /*0000*/ 	.byte	0x04, 0x2f
        /*0002*/ 	.short	(.L_1 - .L_0)
	.align		4
.L_0:
        /*0004*/ 	.word	index@(_Z7reduce2PfS_)
        /*0008*/ 	.word	0x0000000e


	//----- nvinfo : EIATTR_FRAME_SIZE
	.align		4
.L_1:
        /*000c*/ 	.byte	0x04, 0x11
        /*000e*/ 	.short	(.L_3 - .L_2)
	.align		4
.L_2:
        /*0010*/ 	.word	index@(_Z7reduce2PfS_)
        /*0014*/ 	.word	0x00000000


	//----- nvinfo : EIATTR_MIN_STACK_SIZE
	.align		4
.L_3:
        /*0018*/ 	.byte	0x04, 0x12
        /*001a*/ 	.short	(.L_5 - .L_4)
	.align		4
.L_4:
        /*001c*/ 	.word	index@(_Z7reduce2PfS_)
        /*0020*/ 	.word	0x00000000
.L_5:


//--------------------- .nv.compat                --------------------------
	.section	.nv.compat,"",@"SHT_CUDA_COMPAT_INFO"
	.align	4
        /*0000*/ 	.byte	0x02, 0x09, 0x00, 0x00, 0x02, 0x02, 0x01, 0x00, 0x02, 0x05, 0x05, 0x00, 0x03, 0x07, 0x01, 0x01
        /*0010*/ 	.byte	0x02, 0x03, 0x00, 0x00, 0x02, 0x06, 0x01, 0x00, 0x04, 0x0b, 0x08, 0x00, 0x09, 0x00, 0x00, 0x00
        /*0020*/ 	.byte	0x00, 0x00, 0x00, 0x00


//--------------------- .nv.info._Z7reduce2PfS_   --------------------------
	.section	.nv.info._Z7reduce2PfS_,"",@"SHT_CUDA_INFO"
	.sectionflags	@""
	.align	4


	//----- nvinfo : EIATTR_CUDA_API_VERSION
	.align		4
        /*0000*/ 	.byte	0x04, 0x37
        /*0002*/ 	.short	(.L_7 - .L_6)
.L_6:
        /*0004*/ 	.word	0x00000082


	//----- nvinfo : EIATTR_KPARAM_INFO
	.align		4
.L_7:
        /*0008*/ 	.byte	0x04, 0x17
        /*000a*/ 	.short	(.L_9 - .L_8)
.L_8:
        /*000c*/ 	.word	0x00000000
        /*0010*/ 	.short	0x0001
        /*0012*/ 	.short	0x0008
        /*0014*/ 	.byte	0x00, 0xf5, 0x21, 0x00


	//----- nvinfo : EIATTR_KPARAM_INFO
	.align		4
.L_9:
        /*0018*/ 	.byte	0x04, 0x17
        /*001a*/ 	.short	(.L_11 - .L_10)
.L_10:
        /*001c*/ 	.word	0x00000000
        /*0020*/ 	.short	0x0000
        /*0022*/ 	.short	0x0000
        /*0024*/ 	.byte	0x00, 0xf5, 0x21, 0x00


	//----- nvinfo : EIATTR_SPARSE_MMA_MASK
	.align		4
.L_11:
        /*0028*/ 	.byte	0x03, 0x50
        /*002a*/ 	.short	0x0000


	//----- nvinfo : EIATTR_MAXREG_COUNT
	.align		4
        /*002c*/ 	.byte	0x03, 0x1b
        /*002e*/ 	.short	0x00ff


	//----- nvinfo : EIATTR_NUM_BARRIERS
	.align		4
        /*0030*/ 	.byte	0x02, 0x4c
        /*0032*/ 	.byte	0x01
	.zero		1


	//----- nvinfo : EIATTR_MERCURY_ISA_VERSION
	.align		4
        /*0034*/ 	.byte	0x03, 0x5f
        /*0036*/ 	.short	0x0101


	//----- nvinfo : EIATTR_VRC_CTA_INIT_COUNT
	.align		4
        /*0038*/ 	.byte	0x02, 0x4a
	.zero		1
	.zero		1


	//----- nvinfo : EIATTR_EXIT_INSTR_OFFSETS
	.align		4
        /*003c*/ 	.byte	0x04, 0x1c
        /*003e*/ 	.short	(.L_13 - .L_12)


	//   ....[0]....
.L_12:
        /*0040*/ 	.word	0x00000230


	//   ....[1]....
        /*0044*/ 	.word	0x000002b0


	//----- nvinfo : EIATTR_CBANK_PARAM_SIZE
	.align		4
.L_13:
        /*0048*/ 	.byte	0x03, 0x19
        /*004a*/ 	.short	0x0010


	//----- nvinfo : EIATTR_PARAM_CBANK
	.align		4
        /*004c*/ 	.byte	0x04, 0x0a
        /*004e*/ 	.short	(.L_15 - .L_14)
	.align		4
.L_14:
        /*0050*/ 	.word	index@(.nv.constant0._Z7reduce2PfS_)
        /*0054*/ 	.short	0x0380
        /*0056*/ 	.short	0x0010


	//----- nvinfo : EIATTR_SW_WAR
	.align		4
.L_15:
        /*0058*/ 	.byte	0x04, 0x36
        /*005a*/ 	.short	(.L_17 - .L_16)
.L_16:
        /*005c*/ 	.word	0x00000008
.L_17:


//--------------------- .nv.callgraph             --------------------------
	.section	.nv.callgraph,"",@"SHT_CUDA_CALLGRAPH"
	.align	4
	.sectionentsize	8
	.align		4
        /*0000*/ 	.word	0x00000000
	.align		4
        /*0004*/ 	.word	0xffffffff
	.align		4
        /*0008*/ 	.word	0x00000000
	.align		4
        /*000c*/ 	.word	0xfffffffe
	.align		4
        /*0010*/ 	.word	0x00000000
	.align		4
        /*0014*/ 	.word	0xfffffffd
	.align		4
        /*0018*/ 	.word	0x00000000
	.align		4
        /*001c*/ 	.word	0xfffffffc


//--------------------- .text._Z7reduce2PfS_      --------------------------
	.section	.text._Z7reduce2PfS_,"ax",@progbits
	.align	128
        .global         _Z7reduce2PfS_
        .type           _Z7reduce2PfS_,@function
        .size           _Z7reduce2PfS_,(.L_x_3 - _Z7reduce2PfS_)
        .other          _Z7reduce2PfS_,@"STO_CUDA_ENTRY STV_DEFAULT"
_Z7reduce2PfS_:
.text._Z7reduce2PfS_:
[----:B------:R-:W-:Y:S01]  /*0000*/  LDC R1, c[0x0][0x37c] ;  /* 0x0000df00ff017b82 */ /* 0x000fe20000000800 */
[----:B------:R-:W0:Y:S01]  /*0010*/  S2R R9, SR_CTAID.X ;  /* 0x0000000000097919 */ /* 0x000e220000002500 */
[----:B------:R-:W0:Y:S01]  /*0020*/  LDCU UR8, c[0x0][0x360] ;  /* 0x00006c00ff0877ac */ /* 0x000e220008000800 */
[----:B------:R-:W1:Y:S01]  /*0030*/  S2R R11, SR_TID.X ;  /* 0x00000000000b7919 */ /* 0x000e620000002100 */
[----:B------:R-:W2:Y:S01]  /*0040*/  LDCU.64 UR4, c[0x0][0x380] ;  /* 0x00007000ff0477ac */ /* 0x000ea20008000a00 */
[----:B------:R-:W3:Y:S01]  /*0050*/  LDCU.64 UR6, c[0x0][0x358] ;  /* 0x00006b00ff0677ac */ /* 0x000ee20008000a00 */
[----:B0-----:R-:W-:-:S05]  /*0060*/  IMAD R0, R9, UR8, RZ ;  /* 0x0000000809007c24 */ /* 0x001fca000f8e02ff */
[----:B-1----:R-:W-:-:S05]  /*0070*/  LEA R0, P0, R0, R11, 0x1 ;  /* 0x0000000b00007211 */ /* 0x002fca00078008ff */
[----:B------:R-:W-:Y:S01]  /*0080*/  IMAD.X R3, RZ, RZ, RZ, P0 ;  /* 0x000000ffff037224 */ /* 0x000fe200000e06ff */
[----:B--2---:R-:W-:-:S04]  /*0090*/  LEA R2, P0, R0, UR4, 0x2 ;  /* 0x0000000400027c11 */ /* 0x004fc8000f8010ff */
[----:B------:R-:W-:-:S05]  /*00a0*/  LEA.HI.X R3, R0, UR5, R3, 0x2, P0 ;  /* 0x0000000500037c11 */ /* 0x000fca00080f1403 */
[----:B---3--:R-:W2:Y:S04]  /*00b0*/  LDG.E R0, desc[UR6][R2.64] ;  /* 0x0000000602007981 */ /* 0x008ea8000c1e1900 */
[----:B------:R-:W2:Y:S01]  /*00c0*/  LDG.E R5, desc[UR6][R2.64+0x400] ;  /* 0x0004000602057981 */ /* 0x000ea2000c1e1900 */
[----:B------:R-:W0:Y:S01]  /*00d0*/  S2UR UR5, SR_CgaCtaId ;  /* 0x00000000000579c3 */ /* 0x000e220000008800 */
[----:B------:R-:W-:Y:S01]  /*00e0*/  UMOV UR4, 0x400 ;  /* 0x0000040000047882 */ /* 0x000fe20000000000 */
[----:B------:R-:W-:Y:S01]  /*00f0*/  UISETP.GE.U32.AND UP0, UPT, UR8, 0x2, UPT ;  /* 0x000000020800788c */ /* 0x000fe2000bf06070 */
[----:B------:R-:W-:Y:S01]  /*0100*/  ISETP.NE.AND P0, PT, R11, RZ, PT ;  /* 0x000000ff0b00720c */ /* 0x000fe20003f05270 */
[----:B0-----:R-:W-:-:S06]  /*0110*/  ULEA UR4, UR5, UR4, 0x18 ;  /* 0x0000000405047291 */ /* 0x001fcc000f8ec0ff */
[----:B------:R-:W-:Y:S01]  /*0120*/  LEA R7, R11, UR4, 0x2 ;  /* 0x000000040b077c11 */ /* 0x000fe2000f8e10ff */
[----:B--2---:R-:W-:-:S05]  /*0130*/  FADD R0, R0, R5 ;  /* 0x0000000500007221 */ /* 0x004fca0000000000 */
[----:B------:R0:W-:Y:S01]  /*0140*/  STS [R7], R0 ;  /* 0x0000000007007388 */ /* 0x0001e20000000800 */
[----:B------:R-:W-:Y:S06]  /*0150*/  BAR.SYNC.DEFER_BLOCKING 0x0 ;  /* 0x0000000000007b1d */ /* 0x000fec0000010000 */
[----:B------:R-:W-:Y:S05]  /*0160*/  BRA.U !UP0, `(.L_x_0) ;  /* 0x0000000108307547 */ /* 0x000fea000b800000 */
[----:B0-----:R-:W-:-:S07]  /*0170*/  IMAD.U32 R0, RZ, RZ, UR8 ;  /* 0x00000008ff007e24 */ /* 0x001fce000f8e00ff */
.L_x_1:
[----:B------:R-:W-:-:S04]  /*0180*/  SHF.R.U32.HI R6, RZ, 0x1, R0 ;  /* 0x00000001ff067819 */ /* 0x000fc80000011600 */
[----:B------:R-:W-:-:S13]  /*0190*/  ISETP.GE.U32.AND P1, PT, R11, R6, PT ;  /* 0x000000060b00720c */ /* 0x000fda0003f26070 */
[----:B------:R-:W-:Y:S01]  /*01a0*/  @!P1 IMAD R2, R6, 0x4, R7 ;  /* 0x0000000406029824 */ /* 0x000fe200078e0207 */
[----:B------:R-:W-:Y:S05]  /*01b0*/  @!P1 LDS R3, [R7] ;  /* 0x0000000007039984 */ /* 0x000fea0000000800 */
[----:B------:R-:W0:Y:S02]  /*01c0*/  @!P1 LDS R2, [R2] ;  /* 0x0000000002029984 */ /* 0x000e240000000800 */
[----:B0-----:R-:W-:-:S05]  /*01d0*/  @!P1 FADD R4, R2, R3 ;  /* 0x0000000302049221 */ /* 0x001fca0000000000 */
[----:B------:R1:W-:Y:S01]  /*01e0*/  @!P1 STS [R7], R4 ;  /* 0x0000000407009388 */ /* 0x0003e20000000800 */
[----:B------:R-:W-:Y:S01]  /*01f0*/  BAR.SYNC.DEFER_BLOCKING 0x0 ;  /* 0x0000000000007b1d */ /* 0x000fe20000010000 */
[----:B------:R-:W-:Y:S01]  /*0200*/  ISETP.GT.U32.AND P1, PT, R0, 0x3, PT ;  /* 0x000000030000780c */ /* 0x000fe20003f24070 */
[----:B------:R-:W-:-:S12]  /*0210*/  IMAD.MOV.U32 R0, RZ, RZ, R6 ;  /* 0x000000ffff007224 */ /* 0x000fd800078e0006 */
[----:B-1----:R-:W-:Y:S05]  /*0220*/  @P1 BRA `(.L_x_1) ;  /* 0xfffffffc00d41947 */ /* 0x002fea000383ffff */
.L_x_0:
[----:B------:R-:W-:Y:S05]  /*0230*/  @P0 EXIT ;  /* 0x000000000000094d */ /* 0x000fea0003800000 */
[----:B------:R-:W1:Y:S01]  /*0240*/  S2UR UR5, SR_CgaCtaId ;  /* 0x00000000000579c3 */ /* 0x000e620000008800 */
[----:B------:R-:W-:-:S07]  /*0250*/  UMOV UR4, 0x400 ;  /* 0x0000040000047882 */ /* 0x000fce0000000000 */
[----:B------:R-:W2:Y:S01]  /*0260*/  LDC.64 R2, c[0x0][0x388] ;  /* 0x0000e200ff027b82 */ /* 0x000ea20000000a00 */
[----:B-1----:R-:W-:Y:S01]  /*0270*/  ULEA UR4, UR5, UR4, 0x18 ;  /* 0x0000000405047291 */ /* 0x002fe2000f8ec0ff */
[----:B--2---:R-:W-:-:S08]  /*0280*/  IMAD.WIDE.U32 R2, R9, 0x4, R2 ;  /* 0x0000000409027825 */ /* 0x004fd000078e0002 */
[----:B------:R-:W1:Y:S04]  /*0290*/  LDS R5, [UR4] ;  /* 0x00000004ff057984 */ /* 0x000e680008000800 */
[----:B-1----:R-:W-:Y:S01]  /*02a0*/  STG.E desc[UR6][R2.64], R5 ;  /* 0x0000000502007986 */ /* 0x002fe2000c101906 */
[----:B------:R-:W-:Y:S05]  /*02b0*/  EXIT ;  /* 0x000000000000794d */ /* 0x000fea0003800000 */
.L_x_2:
[----:B------:R-:W-:-:S00]  /*02c0*/  BRA `(.L_x_2) ;  /* 0xfffffffc00fc7947 */ /* 0x000fc0000383ffff */
[----:B------:R-:W-:-:S00]  /*02d0*/  NOP ;  /* 0x0000000000007918 */ /* 0x000fc00000000000 */
        /* <DEDUP_REMOVED lines=10> */
.L_x_3:


//--------------------- .nv.shared._Z7reduce2PfS_ --------------------------
	.section	.nv.shared._Z7reduce2PfS_,"aw",@nobits
	.sectionflags	@""
	.align	4
.nv.shared._Z7reduce2PfS_:
	.zero		2048


//--------------------- .nv.shared.reserved.0     --------------------------
	.section	.nv.shared.reserved.0,"aw",@nobits
	.weak		__nv_reservedSMEM_offset_0_alias
	.size		__nv_reservedSMEM_offset_0_alias, 0, 64
	.other		__nv_reservedSMEM_offset_0_alias,@"STO_CUDA_RESERVED_SHARED STV_DEFAULT"
__nv_reservedSMEM_offset_0_alias:
	.zero		0
	.zero		64


//--------------------- .nv.constant0._Z7reduce2PfS_ --------------------------
	.section	.nv.constant0._Z7reduce2PfS_,"a",@progbits
	.sectionflags	@""
	.align	4
.nv.constant0._Z7reduce2PfS_:
	.zero		912


//--------------------- SYMBOLS --------------------------

	.type		.nv.reservedSmem.offset0,@object
	.size		.nv.reservedSmem.offset0,0x4
	.type		.nv.reservedSmem.cap,@object
	.size		.nv.reservedSmem.cap,0x4
